//
// Generated by NVIDIA NVVM Compiler
//
// Compiler Build ID: CL-36424714
// Cuda compilation tools, release 13.0, V13.0.88
// Based on NVVM 20.0.0
//

.version 9.0
.target sm_100
.address_size 64

	// .globl	_Z7sgemv_3ILi4096ELi4096EEvPfS0_S0_
.extern .shared .align 16 .b8 smem[];

.visible .entry _Z7sgemv_3ILi4096ELi4096EEvPfS0_S0_(
	.param .u64 .ptr .align 1 _Z7sgemv_3ILi4096ELi4096EEvPfS0_S0__param_0,
	.param .u64 .ptr .align 1 _Z7sgemv_3ILi4096ELi4096EEvPfS0_S0__param_1,
	.param .u64 .ptr .align 1 _Z7sgemv_3ILi4096ELi4096EEvPfS0_S0__param_2
)
{
	.reg .pred 	%p<9>;
	.reg .b16 	%rs<6>;
	.reg .b32 	%r<63>;
	.reg .b32 	%f<28>;
	.reg .b64 	%rd<29>;

	ld.param.u64 	%rd4, [_Z7sgemv_3ILi4096ELi4096EEvPfS0_S0__param_0];
	ld.param.u64 	%rd5, [_Z7sgemv_3ILi4096ELi4096EEvPfS0_S0__param_1];
	ld.param.u64 	%rd3, [_Z7sgemv_3ILi4096ELi4096EEvPfS0_S0__param_2];
	cvta.to.global.u64 	%rd1, %rd5;
	cvta.to.global.u64 	%rd2, %rd4;
	mov.u32 	%r1, %ctaid.x;
	mov.u32 	%r2, %tid.x;
	shl.b32 	%r3, %r1, 12;
	setp.gt.u32 	%p1, %r1, 4095;
	@%p1 bra 	$L__BB0_12;
	mov.u32 	%r62, %ntid.x;
	add.s32 	%r38, %r2, %r62;
	cvt.u16.u32 	%rs2, %r38;
	xor.b16  	%rs3, %rs2, 4095;
	cvt.u16.u32 	%rs4, %r62;
	div.u16 	%rs5, %rs3, %rs4;
	and.b16  	%rs1, %rs5, 3;
	setp.eq.s16 	%p2, %rs1, 2;
	mov.f32 	%f26, 0f00000000;
	mov.u32 	%r53, %r2;
	@%p2 bra 	$L__BB0_4;
	cvt.u32.u16 	%r5, %rs1;
	mov.b32 	%r52, 0;
	mov.f32 	%f26, 0f00000000;
	mov.u32 	%r53, %r2;
$L__BB0_3:
	.pragma "nounroll";
	add.s32 	%r40, %r3, %r53;
	mul.wide.u32 	%rd6, %r40, 4;
	add.s64 	%rd7, %rd2, %rd6;
	ld.global.f32 	%f8, [%rd7];
	mul.wide.u32 	%rd8, %r53, 4;
	add.s64 	%rd9, %rd1, %rd8;
	ld.global.f32 	%f9, [%rd9];
	fma.rn.f32 	%f26, %f8, %f9, %f26;
	add.s32 	%r53, %r53, %r62;
	add.s32 	%r52, %r52, 1;
	xor.b32  	%r41, %r52, %r5;
	setp.ne.s32 	%p3, %r41, 2;
	@%p3 bra 	$L__BB0_3;
$L__BB0_4:
	shl.b32 	%r42, %r62, 1;
	add.s32 	%r60, %r53, %r42;
	shl.b32 	%r12, %r62, 2;
	mul.lo.s32 	%r43, %r62, 3;
	add.s32 	%r59, %r53, %r43;
	add.s32 	%r58, %r62, %r53;
	add.s32 	%r57, %r58, %r3;
	add.s32 	%r54, %r53, %r3;
	add.s32 	%r56, %r54, %r42;
	add.s32 	%r55, %r54, %r43;
$L__BB0_5:
	mul.wide.u32 	%rd10, %r54, 4;
	add.s64 	%rd11, %rd2, %rd10;
	ld.global.f32 	%f10, [%rd11];
	mul.wide.u32 	%rd12, %r53, 4;
	add.s64 	%rd13, %rd1, %rd12;
	ld.global.f32 	%f11, [%rd13];
	fma.rn.f32 	%f12, %f10, %f11, %f26;
	add.s32 	%r44, %r53, %r62;
	mul.wide.u32 	%rd14, %r57, 4;
	add.s64 	%rd15, %rd2, %rd14;
	ld.global.f32 	%f13, [%rd15];
	mul.wide.u32 	%rd16, %r58, 4;
	add.s64 	%rd17, %rd1, %rd16;
	ld.global.f32 	%f14, [%rd17];
	fma.rn.f32 	%f15, %f13, %f14, %f12;
	add.s32 	%r45, %r44, %r62;
	mul.wide.u32 	%rd18, %r56, 4;
	add.s64 	%rd19, %rd2, %rd18;
	ld.global.f32 	%f16, [%rd19];
	mul.wide.u32 	%rd20, %r60, 4;
	add.s64 	%rd21, %rd1, %rd20;
	ld.global.f32 	%f17, [%rd21];
	fma.rn.f32 	%f18, %f16, %f17, %f15;
	add.s32 	%r46, %r45, %r62;
	mul.wide.u32 	%rd22, %r55, 4;
	add.s64 	%rd23, %rd2, %rd22;
	ld.global.f32 	%f19, [%rd23];
	mul.wide.u32 	%rd24, %r59, 4;
	add.s64 	%rd25, %rd1, %rd24;
	ld.global.f32 	%f20, [%rd25];
	fma.rn.f32 	%f26, %f19, %f20, %f18;
	add.s32 	%r53, %r46, %r62;
	add.s32 	%r60, %r60, %r12;
	add.s32 	%r59, %r59, %r12;
	add.s32 	%r58, %r58, %r12;
	add.s32 	%r57, %r57, %r12;
	add.s32 	%r56, %r56, %r12;
	add.s32 	%r55, %r55, %r12;
	add.s32 	%r54, %r54, %r12;
	setp.lt.u32 	%p4, %r53, 4096;
	@%p4 bra 	$L__BB0_5;
	shl.b32 	%r47, %r2, 2;
	mov.u32 	%r48, smem;
	add.s32 	%r35, %r48, %r47;
	st.shared.f32 	[%r35], %f26;
	bar.sync 	0;
	setp.lt.u32 	%p5, %r62, 2;
	@%p5 bra 	$L__BB0_10;
$L__BB0_7:
	shr.u32 	%r37, %r62, 1;
	setp.ge.u32 	%p6, %r2, %r37;
	@%p6 bra 	$L__BB0_9;
	shl.b32 	%r49, %r37, 2;
	add.s32 	%r50, %r35, %r49;
	ld.shared.f32 	%f21, [%r50];
	ld.shared.f32 	%f22, [%r35];
	add.f32 	%f23, %f21, %f22;
	st.shared.f32 	[%r35], %f23;
$L__BB0_9:
	bar.sync 	0;
	setp.gt.u32 	%p7, %r62, 3;
	mov.u32 	%r62, %r37;
	@%p7 bra 	$L__BB0_7;
$L__BB0_10:
	setp.ne.s32 	%p8, %r2, 0;
	@%p8 bra 	$L__BB0_12;
	ld.shared.f32 	%f24, [smem];
	cvta.to.global.u64 	%rd26, %rd3;
	mul.wide.u32 	%rd27, %r1, 4;
	add.s64 	%rd28, %rd26, %rd27;
	st.global.f32 	[%rd28], %f24;
$L__BB0_12:
	ret;

}


// ===== COMPILED SASS (sm_100) =====

	.target	sm_100

	.elftype	@"ET_EXEC"


//--------------------- .note.nv.tkinfo           --------------------------
	.section	.note.nv.tkinfo,"",@"SHT_NOTE"
	.sectionflags	@"SHF_NOTE_NV_TKINFO"
	.tkinfo
        /*0018*/ 	.word	0x00000002
        /*0030*/ 	.string	""
        /*0030*/ 	.string	"ptxas"
        /*0030*/ 	.string	"Cuda compilation tools, release 13.0, V13.0.88"
        /*0030*/ 	.string	"Build cuda_13.0.r13.0/compiler.36424714_0"
        /*0030*/ 	.string	"-arch sm_100 -m 64 "



//--------------------- .note.nv.cuinfo           --------------------------
	.section	.note.nv.cuinfo,"",@"SHT_NOTE"
	.sectionflags	@"SHF_NOTE_NV_CUINFO"
        /*0018*/ 	.short	0x0002
        /*001a*/ 	.short	0x0064
        /*001c*/ 	.short	0x0082
	.zero		2


//--------------------- .nv.info                  --------------------------
	.section	.nv.info,"",@"SHT_CUDA_INFO"
	.align	4


	//----- nvinfo : EIATTR_REGCOUNT
	.align		4
        /*0000*/ 	.byte	0x04, 0x2f
        /*0002*/ 	.short	(.L_1 - .L_0)
	.align		4
.L_0:
        /*0004*/ 	.word	index@(_Z7sgemv_3ILi4096ELi4096EEvPfS0_S0_)
        /*0008*/ 	.word	0x00000020


	//----- nvinfo : EIATTR_FRAME_SIZE
	.align		4
.L_1:
        /*000c*/ 	.byte	0x04, 0x11
        /*000e*/ 	.short	(.L_3 - .L_2)
	.align		4
.L_2:
        /*0010*/ 	.word	index@($__internal_0_$__cuda_sm20_div_u16)
        /*0014*/ 	.word	0x00000000


	//----- nvinfo : EIATTR_FRAME_SIZE
	.align		4
.L_3:
        /*0018*/ 	.byte	0x04, 0x11
        /*001a*/ 	.short	(.L_5 - .L_4)
	.align		4
.L_4:
        /*001c*/ 	.word	index@(_Z7sgemv_3ILi4096ELi4096EEvPfS0_S0_)
        /*0020*/ 	.word	0x00000000


	//----- nvinfo : EIATTR_MIN_STACK_SIZE
	.align		4
.L_5:
        /*0024*/ 	.byte	0x04, 0x12
        /*0026*/ 	.short	(.L_7 - .L_6)
	.align		4
.L_6:
        /*0028*/ 	.word	index@(_Z7sgemv_3ILi4096ELi4096EEvPfS0_S0_)
        /*002c*/ 	.word	0x00000000
.L_7:


//--------------------- .nv.compat                --------------------------
	.section	.nv.compat,"",@"SHT_CUDA_COMPAT_INFO"
	.align	4
        /*0000*/ 	.byte	0x02, 0x09, 0x00, 0x00, 0x02, 0x02, 0x01, 0x00, 0x02, 0x05, 0x05, 0x00, 0x03, 0x07, 0x01, 0x01
        /*0010*/ 	.byte	0x02, 0x03, 0x00, 0x00, 0x02, 0x06, 0x01, 0x00, 0x04, 0x0b, 0x08, 0x00, 0x01, 0x00, 0x00, 0x00
        /*0020*/ 	.byte	0x00, 0x00, 0x00, 0x00


//--------------------- .nv.info._Z7sgemv_3ILi4096ELi4096EEvPfS0_S0_ --------------------------
	.section	.nv.info._Z7sgemv_3ILi4096ELi4096EEvPfS0_S0_,"",@"SHT_CUDA_INFO"
	.sectionflags	@""
	.align	4


	//----- nvinfo : EIATTR_CUDA_API_VERSION
	.align		4
        /*0000*/ 	.byte	0x04, 0x37
        /*0002*/ 	.short	(.L_9 - .L_8)
.L_8:
        /*0004*/ 	.word	0x00000082


	//----- nvinfo : EIATTR_KPARAM_INFO
	.align		4
.L_9:
        /*0008*/ 	.byte	0x04, 0x17
        /*000a*/ 	.short	(.L_11 - .L_10)
.L_10:
        /*000c*/ 	.word	0x00000000
        /*0010*/ 	.short	0x0002
        /*0012*/ 	.short	0x0010
        /*0014*/ 	.byte	0x00, 0xf5, 0x21, 0x00


	//----- nvinfo : EIATTR_KPARAM_INFO
	.align		4
.L_11:
        /*0018*/ 	.byte	0x04, 0x17
        /*001a*/ 	.short	(.L_13 - .L_12)
.L_12:
        /*001c*/ 	.word	0x00000000
        /*0020*/ 	.short	0x0001
        /*0022*/ 	.short	0x0008
        /*0024*/ 	.byte	0x00, 0xf5, 0x21, 0x00


	//----- nvinfo : EIATTR_KPARAM_INFO
	.align		4
.L_13:
        /*0028*/ 	.byte	0x04, 0x17
        /*002a*/ 	.short	(.L_15 - .L_14)
.L_14:
        /*002c*/ 	.word	0x00000000
        /*0030*/ 	.short	0x0000
        /*0032*/ 	.short	0x0000
        /*0034*/ 	.byte	0x00, 0xf5, 0x21, 0x00


	//----- nvinfo : EIATTR_SPARSE_MMA_MASK
	.align		4
.L_15:
        /*0038*/ 	.byte	0x03, 0x50
        /*003a*/ 	.short	0x0000


	//----- nvinfo : EIATTR_MAXREG_COUNT
	.align		4
        /*003c*/ 	.byte	0x03, 0x1b
        /*003e*/ 	.short	0x00ff


	//----- nvinfo : EIATTR_NUM_BARRIERS
	.align		4
        /*0040*/ 	.byte	0x02, 0x4c
        /*0042*/ 	.byte	0x01
	.zero		1


	//----- nvinfo : EIATTR_MERCURY_ISA_VERSION
	.align		4
        /*0044*/ 	.byte	0x03, 0x5f
        /*0046*/ 	.short	0x0101


	//----- nvinfo : EIATTR_VRC_CTA_INIT_COUNT
	.align		4
        /*0048*/ 	.byte	0x02, 0x4a
	.zero		1
	.zero		1


	//----- nvinfo : EIATTR_EXIT_INSTR_OFFSETS
	.align		4
        /*004c*/ 	.byte	0x04, 0x1c
        /*004e*/ 	.short	(.L_17 - .L_16)


	//   ....[0]....
.L_16:
        /*0050*/ 	.word	0x00000030


	//   ....[1]....
        /*0054*/ 	.word	0x00000630


	//   ....[2]....
        /*0058*/ 	.word	0x000006b0


	//----- nvinfo : EIATTR_CRS_STACK_SIZE
	.align		4
.L_17:
        /*005c*/ 	.byte	0x04, 0x1e
        /*005e*/ 	.short	(.L_19 - .L_18)
.L_18:
        /*0060*/ 	.word	0x00000000


	//----- nvinfo : EIATTR_CBANK_PARAM_SIZE
	.align		4
.L_19:
        /*0064*/ 	.byte	0x03, 0x19
        /*0066*/ 	.short	0x0018


	//----- nvinfo : EIATTR_PARAM_CBANK
	.align		4
        /*0068*/ 	.byte	0x04, 0x0a
        /*006a*/ 	.short	(.L_21 - .L_20)
	.align		4
.L_20:
        /*006c*/ 	.word	index@(.nv.constant0._Z7sgemv_3ILi4096ELi4096EEvPfS0_S0_)
        /*0070*/ 	.short	0x0380
        /*0072*/ 	.short	0x0018


	//----- nvinfo : EIATTR_SW_WAR
	.align		4
.L_21:
        /*0074*/ 	.byte	0x04, 0x36
        /*0076*/ 	.short	(.L_23 - .L_22)
.L_22:
        /*0078*/ 	.word	0x00000008
.L_23:


//--------------------- .nv.callgraph             --------------------------
	.section	.nv.callgraph,"",@"SHT_CUDA_CALLGRAPH"
	.align	4
	.sectionentsize	8
	.align		4
        /*0000*/ 	.word	0x00000000
	.align		4
        /*0004*/ 	.word	0xffffffff
	.align		4
        /*0008*/ 	.word	0x00000000
	.align		4
        /*000c*/ 	.word	0xfffffffe
	.align		4
        /*0010*/ 	.word	0x00000000
	.align		4
        /*0014*/ 	.word	0xfffffffd
	.align		4
        /*0018*/ 	.word	0x00000000
	.align		4
        /*001c*/ 	.word	0xfffffffc


//--------------------- .text._Z7sgemv_3ILi4096ELi4096EEvPfS0_S0_ --------------------------
	.section	.text._Z7sgemv_3ILi4096ELi4096EEvPfS0_S0_,"ax",@progbits
	.align	128
        .global         _Z7sgemv_3ILi4096ELi4096EEvPfS0_S0_
        .type           _Z7sgemv_3ILi4096ELi4096EEvPfS0_S0_,@function
        .size           _Z7sgemv_3ILi4096ELi4096EEvPfS0_S0_,(.L_x_8 - _Z7sgemv_3ILi4096ELi4096EEvPfS0_S0_)
        .other          _Z7sgemv_3ILi4096ELi4096EEvPfS0_S0_,@"STO_CUDA_ENTRY STV_DEFAULT"
_Z7sgemv_3ILi4096ELi4096EEvPfS0_S0_:
.text._Z7sgemv_3ILi4096ELi4096EEvPfS0_S0_:
[----:B------:R-:W-:Y:S01]  /*0000*/  LDC R1, c[0x0][0x37c] ;  /* 0x0000df00ff017b82 */ /* 0x000fe20000000800 */
[----:B------:R-:W0:Y:S02]  /*0010*/  S2R R0, SR_CTAID.X ;  /* 0x0000000000007919 */ /* 0x000e240000002500 */
[----:B0-----:R-:W-:-:S13]  /*0020*/  ISETP.GT.U32.AND P0, PT, R0, 0xfff, PT ;  /* 0x00000fff0000780c */ /* 0x001fda0003f04070 */
[----:B------:R-:W-:Y:S05]  /*0030*/  @P0 EXIT ;  /* 0x000000000000094d */ /* 0x000fea0003800000 */
[----:B------:R-:W0:Y:S01]  /*0040*/  S2R R2, SR_TID.X ;  /* 0x0000000000027919 */ /* 0x000e220000002100 */
[----:B------:R-:W1:Y:S02]  /*0050*/  LDCU UR5, c[0x0][0x360] ;  /* 0x00006c00ff0577ac */ /* 0x000e640008000800 */
[----:B-1----:R-:W-:Y:S02]  /*0060*/  ULOP3.LUT UR4, UR5, 0xffff, URZ, 0xc0, !UPT ;  /* 0x0000ffff05047892 */ /* 0x002fe4000f8ec0ff */
[----:B0-----:R-:W-:-:S05]  /*0070*/  VIADD R3, R2, UR5 ;  /* 0x0000000502037c36 */ /* 0x001fca0008000000 */
[----:B------:R-:W-:Y:S02]  /*0080*/  LOP3.LUT R4, R3, 0xfff, RZ, 0x3c, !PT ;  /* 0x00000fff03047812 */ /* 0x000fe400078e3cff */
[----:B------:R-:W-:Y:S02]  /*0090*/  MOV R3, UR5 ;  /* 0x0000000500037c02 */ /* 0x000fe40008000f00 */
[----:B------:R-:W-:Y:S02]  /*00a0*/  LOP3.LUT R4, R4, 0xffff, RZ, 0xc0, !PT ;  /* 0x0000ffff04047812 */ /* 0x000fe400078ec0ff */
[----:B------:R-:W-:-:S07]  /*00b0*/  MOV R9, 0xd0 ;  /* 0x000000d000097802 */ /* 0x000fce0000000f00 */
[----:B------:R-:W-:Y:S05]  /*00c0*/  CALL.REL.NOINC `($__internal_0_$__cuda_sm20_div_u16) ;  /* 0x00000004007c7944 */ /* 0x000fea0003c00000 */
[----:B------:R-:W0:Y:S01]  /*00d0*/  LDC.64 R16, c[0x0][0x380] ;  /* 0x0000e000ff107b82 */ /* 0x000e220000000a00 */
[----:B------:R-:W-:Y:S01]  /*00e0*/  LOP3.LUT R20, R8, 0x3, RZ, 0xc0, !PT ;  /* 0x0000000308147812 */ /* 0x000fe200078ec0ff */
[----:B------:R-:W1:Y:S01]  /*00f0*/  LDCU.64 UR6, c[0x0][0x358] ;  /* 0x00006b00ff0677ac */ /* 0x000e620008000a00 */
[----:B------:R-:W-:Y:S01]  /*0100*/  BSSY.RECONVERGENT B0, `(.L_x_0) ;  /* 0x0000016000007945 */ /* 0x000fe20003800200 */
[----:B------:R-:W-:Y:S01]  /*0110*/  IMAD.MOV.U32 R11, RZ, RZ, RZ ;  /* 0x000000ffff0b7224 */ /* 0x000fe200078e00ff */
[----:B------:R-:W-:Y:S02]  /*0120*/  ISETP.NE.AND P0, PT, R20, 0x2, PT ;  /* 0x000000021400780c */ /* 0x000fe40003f05270 */
[----:B------:R-:W-:Y:S01]  /*0130*/  MOV R6, R2 ;  /* 0x0000000200067202 */ /* 0x000fe20000000f00 */
[----:B------:R-:W2:Y:S10]  /*0140*/  LDC.64 R14, c[0x0][0x388] ;  /* 0x0000e200ff0e7b82 */ /* 0x000eb40000000a00 */
[----:B------:R-:W-:Y:S05]  /*0150*/  @!P0 BRA `(.L_x_1) ;  /* 0x0000000000408947 */ /* 0x000fea0003800000 */
[----:B------:R-:W3:Y:S01]  /*0160*/  LDC.64 R4, c[0x0][0x380] ;  /* 0x0000e000ff047b82 */ /* 0x000ee20000000a00 */
[----:B------:R-:W-:Y:S02]  /*0170*/  HFMA2 R11, -RZ, RZ, 0, 0 ;  /* 0x00000000ff0b7431 */ /* 0x000fe400000001ff */
[----:B------:R-:W-:Y:S02]  /*0180*/  IMAD.MOV.U32 R7, RZ, RZ, RZ ;  /* 0x000000ffff077224 */ /* 0x000fe400078e00ff */
[----:B------:R-:W-:-:S03]  /*0190*/  IMAD.MOV.U32 R6, RZ, RZ, R2 ;  /* 0x000000ffff067224 */ /* 0x000fc600078e0002 */
[----:B------:R-:W4:Y:S04]  /*01a0*/  LDC.64 R8, c[0x0][0x388] ;  /* 0x0000e200ff087b82 */ /* 0x000f280000000a00 */
.L_x_2:
[----:B------:R-:W-:Y:S01]  /*01b0*/  LEA R13, R0, R6, 0xc ;  /* 0x00000006000d7211 */ /* 0x000fe200078e60ff */
[----:B----4-:R-:W-:-:S04]  /*01c0*/  IMAD.WIDE.U32 R18, R6, 0x4, R8 ;  /* 0x0000000406127825 */ /* 0x010fc800078e0008 */
[----:B---3--:R-:W-:Y:S02]  /*01d0*/  IMAD.WIDE.U32 R12, R13, 0x4, R4 ;  /* 0x000000040d0c7825 */ /* 0x008fe400078e0004 */
[----:B-1----:R-:W3:Y:S04]  /*01e0*/  LDG.E R18, desc[UR6][R18.64] ;  /* 0x0000000612127981 */ /* 0x002ee8000c1e1900 */
[----:B------:R-:W3:Y:S01]  /*01f0*/  LDG.E R12, desc[UR6][R12.64] ;  /* 0x000000060c0c7981 */ /* 0x000ee2000c1e1900 */
[----:B------:R-:W-:Y:S01]  /*0200*/  VIADD R7, R7, 0x1 ;  /* 0x0000000107077836 */ /* 0x000fe20000000000 */
[----:B------:R-:W-:-:S04]  /*0210*/  IADD3 R6, PT, PT, R3, R6, RZ ;  /* 0x0000000603067210 */ /* 0x000fc80007ffe0ff */
[----:B------:R-:W-:-:S04]  /*0220*/  LOP3.LUT R10, R7, R20, RZ, 0x3c, !PT ;  /* 0x00000014070a7212 */ /* 0x000fc800078e3cff */
[----:B------:R-:W-:Y:S01]  /*0230*/  ISETP.NE.AND P0, PT, R10, 0x2, PT ;  /* 0x000000020a00780c */ /* 0x000fe20003f05270 */
[----:B---3--:R-:W-:-:S12]  /*0240*/  FFMA R11, R12, R18, R11 ;  /* 0x000000120c0b7223 */ /* 0x008fd8000000000b */
[----:B------:R-:W-:Y:S05]  /*0250*/  @P0 BRA `(.L_x_2) ;  /* 0xfffffffc00d40947 */ /* 0x000fea000383ffff */
.L_x_1:
[----:B-1----:R-:W-:Y:S05]  /*0260*/  BSYNC.RECONVERGENT B0 ;  /* 0x0000000000007941 */ /* 0x002fea0003800200 */
.L_x_0:
[C-C-:B------:R-:W-:Y:S01]  /*0270*/  IMAD.IADD R5, R3.reuse, 0x1, R6.reuse ;  /* 0x0000000103057824 */ /* 0x140fe200078e0206 */
[C---:B------:R-:W-:Y:S01]  /*0280*/  LEA R10, R0.reuse, R6, 0xc ;  /* 0x00000006000a7211 */ /* 0x040fe200078e60ff */
[----:B------:R-:W-:Y:S01]  /*0290*/  BSSY.RECONVERGENT B0, `(.L_x_3) ;  /* 0x0000025000007945 */ /* 0x000fe20003800200 */
[C-C-:B------:R-:W-:Y:S02]  /*02a0*/  IMAD R12, R3.reuse, 0x2, R6.reuse ;  /* 0x00000002030c7824 */ /* 0x140fe400078e0206 */
[C---:B------:R-:W-:Y:S01]  /*02b0*/  IMAD R4, R3.reuse, 0x3, R6 ;  /* 0x0000000303047824 */ /* 0x040fe200078e0206 */
[----:B------:R-:W-:Y:S01]  /*02c0*/  LEA R8, R0, R5, 0xc ;  /* 0x0000000500087211 */ /* 0x000fe200078e60ff */
[C-C-:B------:R-:W-:Y:S02]  /*02d0*/  IMAD R7, R3.reuse, 0x2, R10.reuse ;  /* 0x0000000203077824 */ /* 0x140fe400078e020a */
[----:B------:R-:W-:-:S07]  /*02e0*/  IMAD R9, R3, 0x3, R10 ;  /* 0x0000000303097824 */ /* 0x000fce00078e020a */
.L_x_4:
[----:B0-----:R-:W-:-:S04]  /*02f0*/  IMAD.WIDE.U32 R28, R10, 0x4, R16 ;  /* 0x000000040a1c7825 */ /* 0x001fc800078e0010 */
[----:B------:R-:W-:Y:S02]  /*0300*/  IMAD.WIDE.U32 R18, R8, 0x4, R16 ;  /* 0x0000000408127825 */ /* 0x000fe400078e0010 */
[----:B------:R-:W3:Y:S02]  /*0310*/  LDG.E R28, desc[UR6][R28.64] ;  /* 0x000000061c1c7981 */ /* 0x000ee4000c1e1900 */
[----:B--2---:R-:W-:-:S05]  /*0320*/  IMAD.WIDE.U32 R20, R6, 0x4, R14 ;  /* 0x0000000406147825 */ /* 0x004fca00078e000e */
[----:B------:R0:W3:Y:S04]  /*0330*/  LDG.E R13, desc[UR6][R20.64] ;  /* 0x00000006140d7981 */ /* 0x0000e8000c1e1900 */
[----:B------:R1:W2:Y:S01]  /*0340*/  LDG.E R29, desc[UR6][R18.64] ;  /* 0x00000006121d7981 */ /* 0x0002a2000c1e1900 */
[----:B------:R-:W-:-:S04]  /*0350*/  IMAD.WIDE.U32 R22, R12, 0x4, R14 ;  /* 0x000000040c167825 */ /* 0x000fc800078e000e */
[----:B0-----:R-:W-:Y:S02]  /*0360*/  IMAD.WIDE.U32 R20, R7, 0x4, R16 ;  /* 0x0000000407147825 */ /* 0x001fe400078e0010 */
[----:B------:R-:W4:Y:S02]  /*0370*/  LDG.E R23, desc[UR6][R22.64] ;  /* 0x0000000616177981 */ /* 0x000f24000c1e1900 */
[----:B-1----:R-:W-:Y:S02]  /*0380*/  IMAD.WIDE.U32 R18, R5, 0x4, R14 ;  /* 0x0000000405127825 */ /* 0x002fe400078e000e */
[----:B------:R-:W4:Y:S02]  /*0390*/  LDG.E R20, desc[UR6][R20.64] ;  /* 0x0000000614147981 */ /* 0x000f24000c1e1900 */
[----:B------:R-:W-:Y:S02]  /*03a0*/  IMAD.WIDE.U32 R24, R9, 0x4, R16 ;  /* 0x0000000409187825 */ /* 0x000fe400078e0010 */
[----:B------:R-:W2:Y:S02]  /*03b0*/  LDG.E R18, desc[UR6][R18.64] ;  /* 0x0000000612127981 */ /* 0x000ea4000c1e1900 */
[----:B------:R-:W-:-:S02]  /*03c0*/  IMAD.WIDE.U32 R26, R4, 0x4, R14 ;  /* 0x00000004041a7825 */ /* 0x000fc400078e000e */
[----:B------:R-:W5:Y:S04]  /*03d0*/  LDG.E R24, desc[UR6][R24.64] ;  /* 0x0000000618187981 */ /* 0x000f68000c1e1900 */
[----:B------:R-:W5:Y:S01]  /*03e0*/  LDG.E R26, desc[UR6][R26.64] ;  /* 0x000000061a1a7981 */ /* 0x000f62000c1e1900 */
[----:B------:R-:W-:-:S04]  /*03f0*/  IADD3 R6, PT, PT, R3, R6, R3 ;  /* 0x0000000603067210 */ /* 0x000fc80007ffe003 */
[----:B------:R-:W-:-:S04]  /*0400*/  IADD3 R6, PT, PT, R3, R6, R3 ;  /* 0x0000000603067210 */ /* 0x000fc80007ffe003 */
[----:B------:R-:W-:Y:S01]  /*0410*/  ISETP.GE.U32.AND P0, PT, R6, 0x1000, PT ;  /* 0x000010000600780c */ /* 0x000fe20003f06070 */
[C---:B------:R-:W-:Y:S01]  /*0420*/  IMAD R4, R3.reuse, 0x4, R4 ;  /* 0x0000000403047824 */ /* 0x040fe200078e0204 */
[C---:B------:R-:W-:Y:S01]  /*0430*/  LEA R12, R3.reuse, R12, 0x2 ;  /* 0x0000000c030c7211 */ /* 0x040fe200078e10ff */
[C---:B------:R-:W-:Y:S01]  /*0440*/  IMAD R8, R3.reuse, 0x4, R8 ;  /* 0x0000000403087824 */ /* 0x040fe200078e0208 */
[C---:B------:R-:W-:Y:S01]  /*0450*/  LEA R5, R3.reuse, R5, 0x2 ;  /* 0x0000000503057211 */ /* 0x040fe200078e10ff */
[C---:B------:R-:W-:Y:S01]  /*0460*/  IMAD R9, R3.reuse, 0x4, R9 ;  /* 0x0000000403097824 */ /* 0x040fe200078e0209 */
[C---:B------:R-:W-:Y:S02]  /*0470*/  LEA R7, R3.reuse, R7, 0x2 ;  /* 0x0000000703077211 */ /* 0x040fe400078e10ff */
[----:B------:R-:W-:Y:S01]  /*0480*/  LEA R10, R3, R10, 0x2 ;  /* 0x0000000a030a7211 */ /* 0x000fe200078e10ff */
[----:B---3--:R-:W-:-:S04]  /*0490*/  FFMA R28, R28, R13, R11 ;  /* 0x0000000d1c1c7223 */ /* 0x008fc8000000000b */
[----:B--2---:R-:W-:-:S04]  /*04a0*/  FFMA R29, R29, R18, R28 ;  /* 0x000000121d1d7223 */ /* 0x004fc8000000001c */
[----:B----4-:R-:W-:-:S04]  /*04b0*/  FFMA R29, R20, R23, R29 ;  /* 0x00000017141d7223 */ /* 0x010fc8000000001d */
[----:B-----5:R-:W-:Y:S01]  /*04c0*/  FFMA R11, R24, R26, R29 ;  /* 0x0000001a180b7223 */ /* 0x020fe2000000001d */
[----:B------:R-:W-:Y:S06]  /*04d0*/  @!P0 BRA `(.L_x_4) ;  /* 0xfffffffc00848947 */ /* 0x000fec000383ffff */
[----:B------:R-:W-:Y:S05]  /*04e0*/  BSYNC.RECONVERGENT B0 ;  /* 0x0000000000007941 */ /* 0x000fea0003800200 */
.L_x_3:
[----:B------:R-:W0:Y:S01]  /*04f0*/  S2UR UR5, SR_CgaCtaId ;  /* 0x00000000000579c3 */ /* 0x000e220000008800 */
[----:B------:R-:W-:Y:S01]  /*0500*/  UMOV UR4, 0x400 ;  /* 0x0000040000047882 */ /* 0x000fe20000000000 */
[----:B------:R-:W-:Y:S02]  /*0510*/  ISETP.GE.U32.AND P1, PT, R3, 0x2, PT ;  /* 0x000000020300780c */ /* 0x000fe40003f26070 */
[----:B------:R-:W-:Y:S01]  /*0520*/  ISETP.NE.AND P0, PT, R2, RZ, PT ;  /* 0x000000ff0200720c */ /* 0x000fe20003f05270 */
[----:B0-----:R-:W-:-:S06]  /*0530*/  ULEA UR4, UR5, UR4, 0x18 ;  /* 0x0000000405047291 */ /* 0x001fcc000f8ec0ff */
[----:B------:R-:W-:-:S05]  /*0540*/  LEA R4, R2, UR4, 0x2 ;  /* 0x0000000402047c11 */ /* 0x000fca000f8e10ff */
[----:B------:R0:W-:Y:S01]  /*0550*/  STS [R4], R11 ;  /* 0x0000000b04007388 */ /* 0x0001e20000000800 */
[----:B------:R-:W-:Y:S06]  /*0560*/  BAR.SYNC.DEFER_BLOCKING 0x0 ;  /* 0x0000000000007b1d */ /* 0x000fec0000010000 */
[----:B------:R-:W-:Y:S05]  /*0570*/  @!P1 BRA `(.L_x_5) ;  /* 0x00000000002c9947 */ /* 0x000fea0003800000 */
.L_x_6:
[----:B------:R-:W-:-:S04]  /*0580*/  SHF.R.U32.HI R9, RZ, 0x1, R3 ;  /* 0x00000001ff097819 */ /* 0x000fc80000011603 */
[----:B------:R-:W-:-:S13]  /*0590*/  ISETP.GE.U32.AND P1, PT, R2, R9, PT ;  /* 0x000000090200720c */ /* 0x000fda0003f26070 */
[----:B------:R-:W-:Y:S01]  /*05a0*/  @!P1 IMAD R5, R9, 0x4, R4 ;  /* 0x0000000409059824 */ /* 0x000fe200078e0204 */
[----:B------:R-:W-:Y:S05]  /*05b0*/  @!P1 LDS R6, [R4] ;  /* 0x0000000004069984 */ /* 0x000fea0000000800 */
[----:B------:R-:W1:Y:S02]  /*05c0*/  @!P1 LDS R5, [R5] ;  /* 0x0000000005059984 */ /* 0x000e640000000800 */
[----:B-1----:R-:W-:-:S05]  /*05d0*/  @!P1 FADD R7, R5, R6 ;  /* 0x0000000605079221 */ /* 0x002fca0000000000 */
[----:B------:R1:W-:Y:S01]  /*05e0*/  @!P1 STS [R4], R7 ;  /* 0x0000000704009388 */ /* 0x0003e20000000800 */
[----:B------:R-:W-:Y:S01]  /*05f0*/  BAR.SYNC.DEFER_BLOCKING 0x0 ;  /* 0x0000000000007b1d */ /* 0x000fe20000010000 */
[----:B------:R-:W-:Y:S02]  /*0600*/  ISETP.GT.U32.AND P1, PT, R3, 0x3, PT ;  /* 0x000000030300780c */ /* 0x000fe40003f24070 */
[----:B------:R-:W-:-:S11]  /*0610*/  MOV R3, R9 ;  /* 0x0000000900037202 */ /* 0x000fd60000000f00 */
[----:B-1----:R-:W-:Y:S05]  /*0620*/  @P1 BRA `(.L_x_6) ;  /* 0xfffffffc00d41947 */ /* 0x002fea000383ffff */
.L_x_5:
[----:B------:R-:W-:Y:S05]  /*0630*/  @P0 EXIT ;  /* 0x000000000000094d */ /* 0x000fea0003800000 */
[----:B------:R-:W1:Y:S01]  /*0640*/  S2UR UR5, SR_CgaCtaId ;  /* 0x00000000000579c3 */ /* 0x000e620000008800 */
[----:B------:R-:W-:-:S07]  /*0650*/  UMOV UR4, 0x400 ;  /* 0x0000040000047882 */ /* 0x000fce0000000000 */
[----:B------:R-:W2:Y:S01]  /*0660*/  LDC.64 R2, c[0x0][0x390] ;  /* 0x0000e400ff027b82 */ /* 0x000ea20000000a00 */
[----:B-1----:R-:W-:Y:S01]  /*0670*/  ULEA UR4, UR5, UR4, 0x18 ;  /* 0x0000000405047291 */ /* 0x002fe2000f8ec0ff */
[----:B--2---:R-:W-:-:S08]  /*0680*/  IMAD.WIDE.U32 R2, R0, 0x4, R2 ;  /* 0x0000000400027825 */ /* 0x004fd000078e0002 */
[----:B------:R-:W1:Y:S04]  /*0690*/  LDS R5, [UR4] ;  /* 0x00000004ff057984 */ /* 0x000e680008000800 */
[----:B-1----:R-:W-:Y:S01]  /*06a0*/  STG.E desc[UR6][R2.64], R5 ;  /* 0x0000000502007986 */ /* 0x002fe2000c101906 */
[----:B------:R-:W-:Y:S05]  /*06b0*/  EXIT ;  /* 0x000000000000794d */ /* 0x000fea0003800000 */
        .weak           $__internal_0_$__cuda_sm20_div_u16
        .type           $__internal_0_$__cuda_sm20_div_u16,@function
        .size           $__internal_0_$__cuda_sm20_div_u16,(.L_x_8 - $__internal_0_$__cuda_sm20_div_u16)
$__internal_0_$__cuda_sm20_div_u16:
[----:B------:R-:W0:Y:S01]  /*06c0*/  I2F.U16 R5, UR4 ;  /* 0x0000000400057d06 */ /* 0x000e220008101000 */
[----:B------:R-:W-:Y:S01]  /*06d0*/  IMAD.MOV.U32 R6, RZ, RZ, 0x4b800000 ;  /* 0x4b800000ff067424 */ /* 0x000fe200078e00ff */
[----:B------:R-:W-:Y:S02]  /*06e0*/  I2FP.F32.U32.RZ R4, R4 ;  /* 0x0000000400047245 */ /* 0x000fe4000020d000 */
[C---:B0-----:R-:W-:Y:S02]  /*06f0*/  FSETP.GEU.AND P1, PT, |R5|.reuse, 1.175494350822287508e-38, PT ;  /* 0x008000000500780b */ /* 0x041fe40003f2e200 */
[----:B------:R-:W-:Y:S02]  /*0700*/  FSETP.GT.AND P0, PT, |R5|, 8.50705917302346158658e+37, PT ;  /* 0x7e8000000500780b */ /* 0x000fe40003f04200 */
[----:B------:R-:W-:-:S04]  /*0710*/  FSEL R6, R6, 1, !P1 ;  /* 0x3f80000006067808 */ /* 0x000fc80004800000 */
[----:B------:R-:W-:Y:S02]  /*0720*/  FSEL R6, R6, 0.25, !P0 ;  /* 0x3e80000006067808 */ /* 0x000fe40004000000 */
[----:B------:R-:W-:-:S03]  /*0730*/  ISETP.NE.U32.AND P0, PT, RZ, UR4, PT ;  /* 0x00000004ff007c0c */ /* 0x000fc6000bf05070 */
[----:B------:R-:W-:-:S06]  /*0740*/  FMUL R7, R5, R6 ;  /* 0x0000000605077220 */ /* 0x000fcc0000400000 */
[----:B------:R-:W0:Y:S02]  /*0750*/  MUFU.RCP R7, R7 ;  /* 0x0000000700077308 */ /* 0x000e240000001000 */
[----:B0-----:R-:W-:-:S05]  /*0760*/  FMUL R6, R6, R7 ;  /* 0x0000000706067220 */ /* 0x001fca0000400000 */
[----:B------:R-:W-:-:S05]  /*0770*/  IADD3 R5, PT, PT, R6, 0x2, RZ ;  /* 0x0000000206057810 */ /* 0x000fca0007ffe0ff */
[----:B------:R-:W-:Y:S01]  /*0780*/  FMUL.RZ R6, R4, R5 ;  /* 0x0000000504067220 */ /* 0x000fe2000040c000 */
[----:B------:R-:W-:Y:S01]  /*0790*/  MOV R4, R9 ;  /* 0x0000000900047202 */ /* 0x000fe20000000f00 */
[----:B------:R-:W-:-:S04]  /*07a0*/  IMAD.MOV.U32 R5, RZ, RZ, 0x0 ;  /* 0x00000000ff057424 */ /* 0x000fc800078e00ff */
[----:B------:R-:W0:Y:S02]  /*07b0*/  F2I.U32.TRUNC.NTZ R6, R6 ;  /* 0x0000000600067305 */ /* 0x000e24000020f000 */
[----:B0-----:R-:W-:Y:S01]  /*07c0*/  LOP3.LUT R8, R6, 0xffff, RZ, 0xc0, !PT ;  /* 0x0000ffff06087812 */ /* 0x001fe200078ec0ff */
[----:B------:R-:W-:Y:S01]  /*07d0*/  @!P0 IMAD.MOV.U32 R8, RZ, RZ, -0x1 ;  /* 0xffffffffff088424 */ /* 0x000fe200078e00ff */
[----:B------:R-:W-:Y:S06]  /*07e0*/  RET.REL.NODEC R4 `(_Z7sgemv_3ILi4096ELi4096EEvPfS0_S0_) ;  /* 0xfffffff804047950 */ /* 0x000fec0003c3ffff */
.L_x_7:
[----:B------:R-:W-:-:S00]  /*07f0*/  BRA `(.L_x_7) ;  /* 0xfffffffc00fc7947 */ /* 0x000fc0000383ffff */
[----:B------:R-:W-:-:S00]  /*0800*/  NOP ;  /* 0x0000000000007918 */ /* 0x000fc00000000000 */
[----:B------:R-:W-:-:S00]  /*0810*/  NOP ;  /* 0x0000000000007918 */ /* 0x000fc00000000000 */
[----:B------:R-:W-:-:S00]  /*0820*/  NOP ;  /* 0x0000000000007918 */ /* 0x000fc00000000000 */
[----:B------:R-:W-:-:S00]  /*0830*/  NOP ;  /* 0x0000000000007918 */ /* 0x000fc00000000000 */
[----:B------:R-:W-:-:S00]  /*0840*/  NOP ;  /* 0x0000000000007918 */ /* 0x000fc00000000000 */
[----:B------:R-:W-:-:S00]  /*0850*/  NOP ;  /* 0x0000000000007918 */ /* 0x000fc00000000000 */
[----:B------:R-:W-:-:S00]  /*0860*/  NOP ;  /* 0x0000000000007918 */ /* 0x000fc00000000000 */
[----:B------:R-:W-:-:S00]  /*0870*/  NOP ;  /* 0x0000000000007918 */ /* 0x000fc00000000000 */
.L_x_8:


//--------------------- .nv.shared._Z7sgemv_3ILi4096ELi4096EEvPfS0_S0_ --------------------------
	.section	.nv.shared._Z7sgemv_3ILi4096ELi4096EEvPfS0_S0_,"aw",@nobits
	.sectionflags	@""
	.align	16
	.zero		1024


//--------------------- .nv.shared.reserved.0     --------------------------
	.section	.nv.shared.reserved.0,"aw",@nobits
	.weak		__nv_reservedSMEM_offset_0_alias
	.size		__nv_reservedSMEM_offset_0_alias, 0, 64
	.other		__nv_reservedSMEM_offset_0_alias,@"STO_CUDA_RESERVED_SHARED STV_DEFAULT"
__nv_reservedSMEM_offset_0_alias:
	.zero		0
	.zero		64


//--------------------- .nv.constant0._Z7sgemv_3ILi4096ELi4096EEvPfS0_S0_ --------------------------
	.section	.nv.constant0._Z7sgemv_3ILi4096ELi4096EEvPfS0_S0_,"a",@progbits
	.sectionflags	@""
	.align	4
.nv.constant0._Z7sgemv_3ILi4096ELi4096EEvPfS0_S0_:
	.zero		920


//--------------------- SYMBOLS --------------------------

	.type		.nv.reservedSmem.offset0,@object
	.size		.nv.reservedSmem.offset0,0x4
	.type		.nv.reservedSmem.cap,@object
	.size		.nv.reservedSmem.cap,0x4
